	.headerflags	@"EF_CUDA_TEXMODE_UNIFIED EF_CUDA_64BIT_ADDRESS EF_CUDA_ACCELERATORS EF_CUDA_SM90 EF_CUDA_VIRTUAL_SM(EF_CUDA_SM90)"
	.elftype	@"ET_EXEC"


//--------------------- .nv.info                  --------------------------
	.section	.nv.info,"",@"SHT_CUDA_INFO"
	.align	4


	//----- nvinfo : EIATTR_REGCOUNT
	.align		4
        /*0000*/ 	.byte	0x04, 0x2f
        /*0002*/ 	.short	(.L_1 - .L_0)
	.align		4
.L_0:
        /*0004*/ 	.word	index@(triton_poi_fused_convolution_relu_6)
        /*0008*/ 	.word	0x00000020


	//----- nvinfo : EIATTR_MIN_STACK_SIZE
	.align		4
.L_1:
        /*000c*/ 	.byte	0x04, 0x12
        /*000e*/ 	.short	(.L_3 - .L_2)
	.align		4
.L_2:
        /*0010*/ 	.word	index@(triton_poi_fused_convolution_relu_6)
        /*0014*/ 	.word	0x00000000


	//----- nvinfo : EIATTR_FRAME_SIZE
	.align		4
.L_3:
        /*0018*/ 	.byte	0x04, 0x11
        /*001a*/ 	.short	(.L_5 - .L_4)
	.align		4
.L_4:
        /*001c*/ 	.word	index@(triton_poi_fused_convolution_relu_6)
        /*0020*/ 	.word	0x00000000


	//----- nvinfo : EIATTR_MIN_STACK_SIZE
	.align		4
.L_5:
        /*0024*/ 	.byte	0x04, 0x12
        /*0026*/ 	.short	(.L_7 - .L_6)
	.align		4
.L_6:
        /*0028*/ 	.word	index@(triton_poi_fused_convolution_relu_6)
        /*002c*/ 	.word	0x00000000
.L_7:


//--------------------- .nv.info.triton_poi_fused_convolution_relu_6 --------------------------
	.section	.nv.info.triton_poi_fused_convolution_relu_6,"",@"SHT_CUDA_INFO"
	.sectionflags	@""
	.align	4


	//----- nvinfo : EIATTR_CUDA_API_VERSION
	.align		4
        /*0000*/ 	.byte	0x04, 0x37
        /*0002*/ 	.short	(.L_9 - .L_8)
.L_8:
        /*0004*/ 	.word	0x0000007c


	//----- nvinfo : EIATTR_KPARAM_INFO
	.align		4
.L_9:
        /*0008*/ 	.byte	0x04, 0x17
        /*000a*/ 	.short	(.L_11 - .L_10)
.L_10:
        /*000c*/ 	.word	0x00000000
        /*0010*/ 	.short	0x0004
        /*0012*/ 	.short	0x001c
        /*0014*/ 	.byte	0x00, 0xf0, 0x11, 0x00


	//----- nvinfo : EIATTR_KPARAM_INFO
	.align		4
.L_11:
        /*0018*/ 	.byte	0x04, 0x17
        /*001a*/ 	.short	(.L_13 - .L_12)
.L_12:
        /*001c*/ 	.word	0x00000000
        /*0020*/ 	.short	0x0003
        /*0022*/ 	.short	0x0018
        /*0024*/ 	.byte	0x00, 0xf0, 0x11, 0x00


	//----- nvinfo : EIATTR_KPARAM_INFO
	.align		4
.L_13:
        /*0028*/ 	.byte	0x04, 0x17
        /*002a*/ 	.short	(.L_15 - .L_14)
.L_14:
        /*002c*/ 	.word	0x00000000
        /*0030*/ 	.short	0x0002
        /*0032*/ 	.short	0x0010
        /*0034*/ 	.byte	0x00, 0xf4, 0x21, 0x00


	//----- nvinfo : EIATTR_KPARAM_INFO
	.align		4
.L_15:
        /*0038*/ 	.byte	0x04, 0x17
        /*003a*/ 	.short	(.L_17 - .L_16)
.L_16:
        /*003c*/ 	.word	0x00000000
        /*0040*/ 	.short	0x0001
        /*0042*/ 	.short	0x0008
        /*0044*/ 	.byte	0x00, 0xf4, 0x21, 0x00


	//----- nvinfo : EIATTR_KPARAM_INFO
	.align		4
.L_17:
        /*0048*/ 	.byte	0x04, 0x17
        /*004a*/ 	.short	(.L_19 - .L_18)
.L_18:
        /*004c*/ 	.word	0x00000000
        /*0050*/ 	.short	0x0000
        /*0052*/ 	.short	0x0000
        /*0054*/ 	.byte	0x00, 0xf4, 0x21, 0x00


	//----- nvinfo : EIATTR_SPARSE_MMA_MASK
	.align		4
.L_19:
        /*0058*/ 	.byte	0x03, 0x50
        /*005a*/ 	.short	0x0000


	//----- nvinfo : EIATTR_MAXREG_COUNT
	.align		4
        /*005c*/ 	.byte	0x03, 0x1b
        /*005e*/ 	.short	0x00ff


	//----- nvinfo : EIATTR_EXIT_INSTR_OFFSETS
	.align		4
        /*0060*/ 	.byte	0x04, 0x1c
        /*0062*/ 	.short	(.L_21 - .L_20)


	//   ....[0]....
.L_20:
        /*0064*/ 	.word	0x00000e60


	//   ....[1]....
        /*0068*/ 	.word	0x00000eb0


	//----- nvinfo : EIATTR_REQNTID
	.align		4
.L_21:
        /*006c*/ 	.byte	0x04, 0x10
        /*006e*/ 	.short	(.L_23 - .L_22)
.L_22:
        /*0070*/ 	.word	0x00000100
        /*0074*/ 	.word	0x00000001
        /*0078*/ 	.word	0x00000001


	//----- nvinfo : EIATTR_CBANK_PARAM_SIZE
	.align		4
.L_23:
        /*007c*/ 	.byte	0x03, 0x19
        /*007e*/ 	.short	0x0020


	//----- nvinfo : EIATTR_PARAM_CBANK
	.align		4
        /*0080*/ 	.byte	0x04, 0x0a
        /*0082*/ 	.short	(.L_25 - .L_24)
	.align		4
.L_24:
        /*0084*/ 	.word	index@(.nv.constant0.triton_poi_fused_convolution_relu_6)
        /*0088*/ 	.short	0x0210
        /*008a*/ 	.short	0x0020


	//----- nvinfo : EIATTR_SW_WAR
	.align		4
.L_25:
        /*008c*/ 	.byte	0x04, 0x36
        /*008e*/ 	.short	(.L_27 - .L_26)
.L_26:
        /*0090*/ 	.word	0x00000008
.L_27:


//--------------------- .nv.callgraph             --------------------------
	.section	.nv.callgraph,"",@"SHT_CUDA_CALLGRAPH"
	.align	4
	.sectionentsize	8
	.align		4
        /*0000*/ 	.word	0x00000000
	.align		4
        /*0004*/ 	.word	0xffffffff
	.align		4
        /*0008*/ 	.word	0x00000000
	.align		4
        /*000c*/ 	.word	0xfffffffe
	.align		4
        /*0010*/ 	.word	0x00000000
	.align		4
        /*0014*/ 	.word	0xfffffffd
	.align		4
        /*0018*/ 	.word	0x00000000
	.align		4
        /*001c*/ 	.word	0xfffffffc


//--------------------- .text.triton_poi_fused_convolution_relu_6 --------------------------
	.section	.text.triton_poi_fused_convolution_relu_6,"ax",@progbits
	.sectionflags	@"SHF_BARRIERS=1"
	.align	128
        .global         triton_poi_fused_convolution_relu_6
        .type           triton_poi_fused_convolution_relu_6,@function
        .size           triton_poi_fused_convolution_relu_6,(.L_x_1 - triton_poi_fused_convolution_relu_6)
        .other          triton_poi_fused_convolution_relu_6,@"STO_CUDA_ENTRY STV_DEFAULT"
triton_poi_fused_convolution_relu_6:
.text.triton_poi_fused_convolution_relu_6:
[----:B------:R-:W0:Y:S01]  /*0000*/  LDC R1, c[0x0][0x28] ;  /* 0x00000a00ff017b82 */ /* 0x000e220000000800 */
[----:B------:R-:W1:Y:S07]  /*0010*/  S2R R2, SR_CTAID.Y ;  /* 0x0000000000027919 */ /* 0x000e6e0000002600 */
[----:B------:R-:W2:Y:S01]  /*0020*/  LDC.64 R28, c[0x0][0x210] ;  /* 0x00008400ff1c7b82 */ /* 0x000ea20000000a00 */
[----:B------:R-:W-:Y:S01]  /*0030*/  CS2R R10, SRZ ;  /* 0x00000000000a7805 */ /* 0x000fe2000001ff00 */
[----:B------:R-:W-:Y:S01]  /*0040*/  ULDC.64 UR6, c[0x0][0x208] ;  /* 0x0000820000067ab9 */ /* 0x000fe20000000a00 */
[----:B------:R-:W3:Y:S01]  /*0050*/  S2R R3, SR_TID.X ;  /* 0x0000000000037919 */ /* 0x000ee20000002100 */
[----:B------:R-:W4:Y:S04]  /*0060*/  S2R R27, SR_CTAID.X ;  /* 0x00000000001b7919 */ /* 0x000f280000002500 */
[----:B------:R-:W5:Y:S01]  /*0070*/  LDC.64 R24, c[0x0][0x218] ;  /* 0x00008600ff187b82 */ /* 0x000f620000000a00 */
[----:B-1----:R-:W-:-:S02]  /*0080*/  IMAD.SHL.U32 R0, R2, 0x10, RZ ;  /* 0x0000001002007824 */ /* 0x002fc400078e00ff */
[----:B---3--:R-:W-:Y:S01]  /*0090*/  IMAD.SHL.U32 R5, R3, 0x4, RZ ;  /* 0x0000000403057824 */ /* 0x008fe200078e00ff */
[----:B------:R-:W-:-:S04]  /*00a0*/  SHF.R.U32.HI R26, RZ, 0x2, R3 ;  /* 0x00000002ff1a7819 */ /* 0x000fc80000011603 */
[----:B------:R-:W-:Y:S02]  /*00b0*/  LOP3.LUT R5, R0, 0xc, R5, 0xf8, !PT ;  /* 0x0000000c00057812 */ /* 0x000fe400078ef805 */
[----:B------:R-:W-:Y:S02]  /*00c0*/  SGXT.U32 R26, R26, 0x6 ;  /* 0x000000061a1a781a */ /* 0x000fe40000000000 */
[----:B------:R-:W-:Y:S02]  /*00d0*/  SHF.R.S32.HI R4, RZ, 0x1f, R5 ;  /* 0x0000001fff047819 */ /* 0x000fe40000011405 */
[----:B------:R-:W-:Y:S02]  /*00e0*/  ISETP.GE.AND P4, PT, R5, 0x100, PT ;  /* 0x000001000500780c */ /* 0x000fe40003f86270 */
[----:B------:R-:W-:Y:S02]  /*00f0*/  LEA.HI R6, R4, R5, RZ, 0x6 ;  /* 0x0000000504067211 */ /* 0x000fe400078f30ff */
[----:B----4-:R-:W-:-:S02]  /*0100*/  PRMT R4, R26, 0x6540, R27 ;  /* 0x000065401a047816 */ /* 0x010fc4000000001b */
[----:B------:R-:W-:Y:S02]  /*0110*/  LOP3.LUT R8, R6, 0xffffffc0, RZ, 0xc0, !PT ;  /* 0xffffffc006087812 */ /* 0x000fe400078ec0ff */
[----:B------:R-:W-:Y:S02]  /*0120*/  SHF.R.S32.HI R6, RZ, 0x6, R6 ;  /* 0x00000006ff067819 */ /* 0x000fe40000011406 */
[C---:B------:R-:W-:Y:S01]  /*0130*/  LOP3.LUT R16, R4.reuse, 0x80, RZ, 0xfc, !PT ;  /* 0x0000008004107812 */ /* 0x040fe200078efcff */
[----:B------:R-:W-:Y:S01]  /*0140*/  IMAD.IADD R23, R5, 0x1, -R8 ;  /* 0x0000000105177824 */ /* 0x000fe200078e0a08 */
[----:B------:R-:W-:Y:S02]  /*0150*/  LOP3.LUT R5, R4, 0x40, RZ, 0xfc, !PT ;  /* 0x0000004004057812 */ /* 0x000fe400078efcff */
[----:B------:R-:W-:Y:S02]  /*0160*/  CS2R R8, SRZ ;  /* 0x0000000000087805 */ /* 0x000fe4000001ff00 */
[----:B------:R-:W-:Y:S01]  /*0170*/  ISETP.LT.AND P2, PT, R16, 0xe1, !P4 ;  /* 0x000000e11000780c */ /* 0x000fe20006741270 */
[----:B------:R-:W-:Y:S01]  /*0180*/  IMAD R6, R6, 0x3840, R23 ;  /* 0x0000384006067824 */ /* 0x000fe200078e0217 */
[----:B------:R-:W-:-:S02]  /*0190*/  ISETP.LT.AND P1, PT, R5, 0xe1, !P4 ;  /* 0x000000e10500780c */ /* 0x000fc40006721270 */
[----:B------:R-:W-:Y:S02]  /*01a0*/  CS2R R12, SRZ ;  /* 0x00000000000c7805 */ /* 0x000fe4000001ff00 */
[----:B------:R-:W-:Y:S01]  /*01b0*/  ISETP.LT.AND P0, PT, R4, 0xe1, !P4 ;  /* 0x000000e10400780c */ /* 0x000fe20006701270 */
[--C-:B------:R-:W-:Y:S01]  /*01c0*/  IMAD R21, R5, 0x40, R6.reuse ;  /* 0x0000004005157824 */ /* 0x100fe200078e0206 */
[----:B------:R-:W-:Y:S01]  /*01d0*/  CS2R R14, SRZ ;  /* 0x00000000000e7805 */ /* 0x000fe2000001ff00 */
[----:B------:R-:W-:Y:S01]  /*01e0*/  IMAD R16, R16, 0x40, R6 ;  /* 0x0000004010107824 */ /* 0x000fe200078e0206 */
[----:B------:R-:W-:Y:S01]  /*01f0*/  LOP3.LUT R17, R4, 0xc0, RZ, 0xfc, !PT ;  /* 0x000000c004117812 */ /* 0x000fe200078efcff */
[----:B--2---:R-:W-:-:S03]  /*0200*/  IMAD.WIDE R20, R21, 0x4, R28 ;  /* 0x0000000415147825 */ /* 0x004fc600078e021c */
[C---:B------:R-:W-:Y:S01]  /*0210*/  ISETP.LT.AND P3, PT, R17.reuse, 0xe1, !P4 ;  /* 0x000000e11100780c */ /* 0x040fe20006761270 */
[--C-:B------:R-:W-:Y:S01]  /*0220*/  IMAD R19, R4, 0x40, R6.reuse ;  /* 0x0000004004137824 */ /* 0x100fe200078e0206 */
[----:B------:R-:W-:Y:S01]  /*0230*/  CS2R R4, SRZ ;  /* 0x0000000000047805 */ /* 0x000fe2000001ff00 */
[----:B------:R1:W2:Y:S01]  /*0240*/  @P1 LDG.E.EL.128 R8, desc[UR6][R20.64] ;  /* 0x0000000614081981 */ /* 0x0002a2000c2e1d00 */
[----:B------:R-:W-:Y:S01]  /*0250*/  IMAD R17, R17, 0x40, R6 ;  /* 0x0000004011117824 */ /* 0x000fe200078e0206 */
[----:B------:R-:W-:Y:S01]  /*0260*/  CS2R R6, SRZ ;  /* 0x0000000000067805 */ /* 0x000fe2000001ff00 */
[----:B-----5:R-:W-:Y:S01]  /*0270*/  IMAD.WIDE R24, R23, 0x4, R24 ;  /* 0x0000000417187825 */ /* 0x020fe200078e0218 */
[----:B------:R-:W-:-:S03]  /*0280*/  CS2R R22, SRZ ;  /* 0x0000000000167805 */ /* 0x000fc6000001ff00 */
[----:B------:R-:W-:-:S04]  /*0290*/  IMAD.WIDE R18, R19, 0x4, R28 ;  /* 0x0000000413127825 */ /* 0x000fc800078e021c */
[--C-:B-1----:R-:W-:Y:S01]  /*02a0*/  IMAD.WIDE R20, R16, 0x4, R28.reuse ;  /* 0x0000000410147825 */ /* 0x102fe200078e021c */
[----:B------:R-:W3:Y:S04]  /*02b0*/  @P0 LDG.E.EL.128 R4, desc[UR6][R18.64] ;  /* 0x0000000612040981 */ /* 0x000ee8000c2e1d00 */
[----:B------:R1:W4:Y:S01]  /*02c0*/  @P2 LDG.E.EL.128 R12, desc[UR6][R20.64] ;  /* 0x00000006140c2981 */ /* 0x000322000c2e1d00 */
[----:B------:R-:W-:Y:S01]  /*02d0*/  IMAD.WIDE R28, R17, 0x4, R28 ;  /* 0x00000004111c7825 */ /* 0x000fe200078e021c */
[----:B------:R-:W-:Y:S02]  /*02e0*/  CS2R R16, SRZ ;  /* 0x0000000000107805 */ /* 0x000fe4000001ff00 */
[----:B-1----:R-:W-:Y:S02]  /*02f0*/  CS2R R20, SRZ ;  /* 0x0000000000147805 */ /* 0x002fe4000001ff00 */
[----:B------:R-:W-:-:S04]  /*0300*/  CS2R R18, SRZ ;  /* 0x0000000000127805 */ /* 0x000fc8000001ff00 */
[----:B------:R1:W2:Y:S04]  /*0310*/  @!P4 LDG.E.EL.128 R20, desc[UR6][R24.64] ;  /* 0x000000061814c981 */ /* 0x0002a8000c2e1d00 */
[----:B------:R-:W5:Y:S01]  /*0320*/  @P3 LDG.E.EL.128 R16, desc[UR6][R28.64] ;  /* 0x000000061c103981 */ /* 0x000f62000c2e1d00 */
[----:B------:R-:W1:Y:S01]  /*0330*/  S2UR UR5, SR_CgaCtaId ;  /* 0x00000000000579c3 */ /* 0x000e620000008800 */
[C---:B------:R-:W-:Y:S01]  /*0340*/  PRMT R27, R3.reuse, 0x6540, R27 ;  /* 0x00006540031b7816 */ /* 0x040fe2000000001b */
[----:B------:R-:W-:Y:S01]  /*0350*/  IMAD.SHL.U32 R3, R3, 0x400, RZ ;  /* 0x0000040003037824 */ /* 0x000fe200078e00ff */
[----:B------:R-:W-:-:S04]  /*0360*/  UMOV UR4, 0x400 ;  /* 0x0000040000047882 */ /* 0x000fc80000000000 */
[----:B------:R-:W-:-:S04]  /*0370*/  LOP3.LUT R3, R3, 0xc00, RZ, 0xc0, !PT ;  /* 0x00000c0003037812 */ /* 0x000fc800078ec0ff */
[----:B-1----:R-:W-:Y:S01]  /*0380*/  LOP3.LUT R24, R3, 0x200, RZ, 0xfc, !PT ;  /* 0x0000020003187812 */ /* 0x002fe200078efcff */
[----:B0-----:R-:W-:-:S06]  /*0390*/  UPRMT UR4, UR5, 0x654, UR4 ;  /* 0x0000065405047896 */ /* 0x001fcc0008000004 */
[----:B------:R-:W-:Y:S02]  /*03a0*/  LEA.HI R25, R3, UR4, RZ, 0x1a ;  /* 0x0000000403197c11 */ /* 0x000fe4000f8fd0ff */
[C---:B--2---:R-:W-:Y:S01]  /*03b0*/  FSETP.GEU.AND P2, PT, R20.reuse, -R8, PT ;  /* 0x800000081400720b */ /* 0x044fe20003f4e000 */
[----:B------:R-:W-:Y:S01]  /*03c0*/  FADD R8, R20, R8 ;  /* 0x0000000814087221 */ /* 0x000fe20000000000 */
[C---:B------:R-:W-:Y:S01]  /*03d0*/  FSETP.GEU.AND P5, PT, R21.reuse, -R9, PT ;  /* 0x800000091500720b */ /* 0x040fe20003fae000 */
[C---:B------:R-:W-:Y:S01]  /*03e0*/  FADD R9, R21.reuse, R9 ;  /* 0x0000000915097221 */ /* 0x040fe20000000000 */
[C---:B----4-:R-:W-:Y:S02]  /*03f0*/  FSETP.GEU.AND P6, PT, R21.reuse, -R13, PT ;  /* 0x8000000d1500720b */ /* 0x050fe40003fce000 */
[----:B------:R-:W-:Y:S01]  /*0400*/  FSEL R8, R8, RZ, P2 ;  /* 0x000000ff08087208 */ /* 0x000fe20001000000 */
[C---:B------:R-:W-:Y:S01]  /*0410*/  FADD R13, R21.reuse, R13 ;  /* 0x0000000d150d7221 */ /* 0x040fe20000000000 */
[C---:B-----5:R-:W-:Y:S01]  /*0420*/  FSETP.GEU.AND P1, PT, R21.reuse, -R17, PT ;  /* 0x800000111500720b */ /* 0x060fe20003f2e000 */
[C---:B------:R-:W-:Y:S01]  /*0430*/  FADD R17, R21.reuse, R17 ;  /* 0x0000001115117221 */ /* 0x040fe20000000000 */
[C---:B---3--:R-:W-:Y:S01]  /*0440*/  FSETP.GEU.AND P2, PT, R21.reuse, -R5, PT ;  /* 0x800000051500720b */ /* 0x048fe20003f4e000 */
[----:B------:R-:W-:Y:S01]  /*0450*/  FADD R5, R21, R5 ;  /* 0x0000000515057221 */ /* 0x000fe20000000000 */
[C---:B------:R-:W-:Y:S01]  /*0460*/  FSETP.GEU.AND P3, PT, R20.reuse, -R12, PT ;  /* 0x8000000c1400720b */ /* 0x040fe20003f6e000 */
[C---:B------:R-:W-:Y:S01]  /*0470*/  FADD R12, R20.reuse, R12 ;  /* 0x0000000c140c7221 */ /* 0x040fe20000000000 */
[C---:B------:R-:W-:Y:S01]  /*0480*/  FSETP.GEU.AND P0, PT, R20.reuse, -R16, PT ;  /* 0x800000101400720b */ /* 0x040fe20003f0e000 */
[C---:B------:R-:W-:Y:S01]  /*0490*/  FADD R16, R20.reuse, R16 ;  /* 0x0000001014107221 */ /* 0x040fe20000000000 */
[C---:B------:R-:W-:Y:S01]  /*04a0*/  FSETP.GEU.AND P4, PT, R20.reuse, -R4, PT ;  /* 0x800000041400720b */ /* 0x040fe20003f8e000 */
[----:B------:R-:W-:Y:S01]  /*04b0*/  FADD R4, R20, R4 ;  /* 0x0000000414047221 */ /* 0x000fe20000000000 */
[----:B------:R-:W-:-:S02]  /*04c0*/  LOP3.LUT R21, R3, 0x100, RZ, 0xfc, !PT ;  /* 0x0000010003157812 */ /* 0x000fc400078efcff */
[C---:B------:R-:W-:Y:S02]  /*04d0*/  LOP3.LUT R20, R3.reuse, R26, RZ, 0xfc, !PT ;  /* 0x0000001a03147212 */ /* 0x040fe400078efcff */
[----:B------:R-:W-:Y:S02]  /*04e0*/  LOP3.LUT R26, R3, 0x300, RZ, 0xfc, !PT ;  /* 0x00000300031a7812 */ /* 0x000fe400078efcff */
[----:B------:R-:W-:Y:S02]  /*04f0*/  LEA.HI R3, R21, UR4, RZ, 0x1a ;  /* 0x0000000415037c11 */ /* 0x000fe4000f8fd0ff */
[----:B------:R-:W-:Y:S02]  /*0500*/  LEA.HI R21, R24, UR4, RZ, 0x1a ;  /* 0x0000000418157c11 */ /* 0x000fe4000f8fd0ff */
[----:B------:R-:W-:Y:S02]  /*0510*/  LEA.HI R29, R26, UR4, RZ, 0x1a ;  /* 0x000000041a1d7c11 */ /* 0x000fe4000f8fd0ff */
[----:B------:R-:W-:-:S02]  /*0520*/  FSEL R12, R12, RZ, P3 ;  /* 0x000000ff0c0c7208 */ /* 0x000fc40001800000 */
[----:B------:R-:W-:Y:S02]  /*0530*/  FSEL R4, R4, RZ, P4 ;  /* 0x000000ff04047208 */ /* 0x000fe40002000000 */
[----:B------:R-:W-:Y:S01]  /*0540*/  FSEL R24, R9, RZ, P5 ;  /* 0x000000ff09187208 */ /* 0x000fe20002800000 */
[C---:B------:R-:W-:Y:S01]  /*0550*/  FADD R9, R22.reuse, R6 ;  /* 0x0000000616097221 */ /* 0x040fe20000000000 */
[C---:B------:R-:W-:Y:S01]  /*0560*/  FSETP.GEU.AND P3, PT, R22.reuse, -R10, PT ;  /* 0x8000000a1600720b */ /* 0x040fe20003f6e000 */
[C---:B------:R-:W-:Y:S01]  /*0570*/  FADD R10, R22.reuse, R10 ;  /* 0x0000000a160a7221 */ /* 0x040fe20000000000 */
[C---:B------:R-:W-:Y:S01]  /*0580*/  FSETP.GEU.AND P4, PT, R22.reuse, -R14, PT ;  /* 0x8000000e1600720b */ /* 0x040fe20003f8e000 */
[C---:B------:R-:W-:Y:S01]  /*0590*/  FADD R14, R22.reuse, R14 ;  /* 0x0000000e160e7221 */ /* 0x040fe20000000000 */
[C---:B------:R-:W-:Y:S01]  /*05a0*/  FSETP.GEU.AND P5, PT, R22.reuse, -R18, PT ;  /* 0x800000121600720b */ /* 0x040fe20003fae000 */
[----:B------:R-:W-:Y:S01]  /*05b0*/  FADD R18, R22, R18 ;  /* 0x0000001216127221 */ /* 0x000fe20000000000 */
[----:B------:R-:W-:-:S02]  /*05c0*/  FSEL R26, R13, RZ, P6 ;  /* 0x000000ff0d1a7208 */ /* 0x000fc40003000000 */
[----:B------:R-:W-:Y:S02]  /*05d0*/  FSETP.GEU.AND P6, PT, R22, -R6, PT ;  /* 0x800000061600720b */ /* 0x000fe40003fce000 */
[----:B------:R-:W-:Y:S02]  /*05e0*/  FSEL R22, R5, RZ, P2 ;  /* 0x000000ff05167208 */ /* 0x000fe40001000000 */
[C---:B------:R-:W-:Y:S01]  /*05f0*/  FSETP.GEU.AND P2, PT, R23.reuse, -R7, PT ;  /* 0x800000071700720b */ /* 0x040fe20003f4e000 */
[C---:B------:R-:W-:Y:S01]  /*0600*/  FADD R7, R23.reuse, R7 ;  /* 0x0000000717077221 */ /* 0x040fe20000000000 */
[----:B------:R-:W-:Y:S01]  /*0610*/  IMAD R25, R20, 0x4, R25 ;  /* 0x0000000414197824 */ /* 0x000fe200078e0219 */
[----:B------:R-:W-:Y:S01]  /*0620*/  FSEL R10, R10, RZ, P3 ;  /* 0x000000ff0a0a7208 */ /* 0x000fe20001800000 */
[C---:B------:R-:W-:Y:S01]  /*0630*/  IMAD R3, R20.reuse, 0x4, R3 ;  /* 0x0000000414037824 */ /* 0x040fe200078e0203 */
[----:B------:R-:W-:Y:S01]  /*0640*/  FSETP.GEU.AND P3, PT, R23, -R11, PT ;  /* 0x8000000b1700720b */ /* 0x000fe20003f6e000 */
[----:B------:R-:W-:-:S02]  /*0650*/  IMAD R21, R20, 0x4, R21 ;  /* 0x0000000414157824 */ /* 0x000fc400078e0215 */
[----:B------:R-:W-:Y:S01]  /*0660*/  FADD R11, R23, R11 ;  /* 0x0000000b170b7221 */ /* 0x000fe20000000000 */
[----:B------:R-:W-:Y:S01]  /*0670*/  FSEL R28, R9, RZ, P6 ;  /* 0x000000ff091c7208 */ /* 0x000fe20003000000 */
[----:B------:R-:W-:Y:S01]  /*0680*/  IMAD R20, R20, 0x4, R29 ;  /* 0x0000000414147824 */ /* 0x000fe200078e021d */
[----:B------:R-:W-:Y:S01]  /*0690*/  FSEL R7, R7, RZ, P2 ;  /* 0x000000ff07077208 */ /* 0x000fe20001000000 */
[----:B------:R-:W0:Y:S01]  /*06a0*/  S2R R6, SR_TID.X ;  /* 0x0000000000067919 */ /* 0x000e220000002100 */
[C---:B------:R-:W-:Y:S01]  /*06b0*/  FSETP.GEU.AND P6, PT, R23.reuse, -R15, PT ;  /* 0x8000000f1700720b */ /* 0x040fe20003fce000 */
[----:B------:R-:W-:Y:S01]  /*06c0*/  FADD R15, R23, R15 ;  /* 0x0000000f170f7221 */ /* 0x000fe20000000000 */
[----:B------:R1:W-:Y:S01]  /*06d0*/  STS [R25], R4 ;  /* 0x0000000419007388 */ /* 0x0003e20000000800 */
[----:B------:R-:W-:-:S03]  /*06e0*/  FSEL R11, R11, RZ, P3 ;  /* 0x000000ff0b0b7208 */ /* 0x000fc60001800000 */
[----:B------:R-:W-:Y:S01]  /*06f0*/  STS [R3+0x400], R22 ;  /* 0x0004001603007388 */ /* 0x000fe20000000800 */
[----:B------:R-:W-:-:S03]  /*0700*/  FSETP.GEU.AND P2, PT, R23, -R19, PT ;  /* 0x800000131700720b */ /* 0x000fc60003f4e000 */
[----:B------:R-:W-:Y:S01]  /*0710*/  STS [R21+0x800], R28 ;  /* 0x0008001c15007388 */ /* 0x000fe20000000800 */
[----:B------:R-:W-:Y:S01]  /*0720*/  FADD R19, R23, R19 ;  /* 0x0000001317137221 */ /* 0x000fe20000000000 */
[----:B------:R-:W-:Y:S01]  /*0730*/  FSEL R14, R14, RZ, P4 ;  /* 0x000000ff0e0e7208 */ /* 0x000fe20002000000 */
[----:B-1----:R-:W1:Y:S01]  /*0740*/  LDC.64 R4, c[0x0][0x220] ;  /* 0x00008800ff047b82 */ /* 0x002e620000000a00 */
[----:B------:R-:W-:Y:S01]  /*0750*/  STS [R20+0xc00], R7 ;  /* 0x000c000714007388 */ /* 0x000fe20000000800 */
[----:B------:R-:W-:-:S03]  /*0760*/  FSEL R15, R15, RZ, P6 ;  /* 0x000000ff0f0f7208 */ /* 0x000fc60003000000 */
[----:B------:R2:W-:Y:S01]  /*0770*/  STS [R25+0x100], R8 ;  /* 0x0001000819007388 */ /* 0x0005e20000000800 */
[----:B------:R-:W-:-:S03]  /*0780*/  FSEL R16, R16, RZ, P0 ;  /* 0x000000ff10107208 */ /* 0x000fc60000000000 */
[----:B------:R-:W-:Y:S01]  /*0790*/  STS [R3+0x500], R24 ;  /* 0x0005001803007388 */ /* 0x000fe20000000800 */
[----:B------:R-:W-:-:S03]  /*07a0*/  FSEL R18, R18, RZ, P5 ;  /* 0x000000ff12127208 */ /* 0x000fc60002800000 */
[----:B------:R-:W-:Y:S01]  /*07b0*/  STS [R21+0x900], R10 ;  /* 0x0009000a15007388 */ /* 0x000fe20000000800 */
[----:B--2---:R-:W-:-:S03]  /*07c0*/  FSEL R8, R17, RZ, P1 ;  /* 0x000000ff11087208 */ /* 0x004fc60000800000 */
[----:B------:R-:W-:Y:S01]  /*07d0*/  STS [R20+0xd00], R11 ;  /* 0x000d000b14007388 */ /* 0x000fe20000000800 */
[----:B------:R-:W-:-:S03]  /*07e0*/  FSEL R19, R19, RZ, P2 ;  /* 0x000000ff13137208 */ /* 0x000fc60001000000 */
[----:B------:R-:W-:Y:S04]  /*07f0*/  STS [R25+0x200], R12 ;  /* 0x0002000c19007388 */ /* 0x000fe80000000800 */
[----:B------:R-:W-:Y:S04]  /*0800*/  STS [R3+0x600], R26 ;  /* 0x0006001a03007388 */ /* 0x000fe80000000800 */
[----:B------:R-:W-:Y:S04]  /*0810*/  STS [R21+0xa00], R14 ;  /* 0x000a000e15007388 */ /* 0x000fe80000000800 */
[----:B------:R-:W-:Y:S04]  /*0820*/  STS [R20+0xe00], R15 ;  /* 0x000e000f14007388 */ /* 0x000fe80000000800 */
[----:B------:R-:W-:Y:S04]  /*0830*/  STS [R25+0x300], R16 ;  /* 0x0003001019007388 */ /* 0x000fe80000000800 */
[----:B------:R2:W-:Y:S04]  /*0840*/  STS [R3+0x700], R8 ;  /* 0x0007000803007388 */ /* 0x0005e80000000800 */
[----:B------:R-:W-:Y:S04]  /*0850*/  STS [R21+0xb00], R18 ;  /* 0x000b001215007388 */ /* 0x000fe80000000800 */
[----:B------:R-:W-:Y:S01]  /*0860*/  STS [R20+0xf00], R19 ;  /* 0x000f001314007388 */ /* 0x000fe20000000800 */
[----:B0-----:R-:W-:-:S04]  /*0870*/  LOP3.LUT R6, R6, 0xff, RZ, 0xc0, !PT ;  /* 0x000000ff06067812 */ /* 0x001fc800078ec0ff */
[----:B------:R-:W-:Y:S01]  /*0880*/  LEA R6, R6, UR4, 0x2 ;  /* 0x0000000406067c11 */ /* 0x000fe2000f8e10ff */
[----:B------:R-:W-:Y:S01]  /*0890*/  BAR.SYNC.DEFER_BLOCKING 0x0 ;  /* 0x0000000000007b1d */ /* 0x000fe20000010000 */
[----:B------:R-:W-:-:S05]  /*08a0*/  ISETP.GE.AND P0, PT, R27, 0xe1, PT ;  /* 0x000000e11b00780c */ /* 0x000fca0003f06270 */
[----:B------:R-:W0:Y:S04]  /*08b0*/  LDS R22, [R6] ;  /* 0x0000000006167984 */ /* 0x000e280000000800 */
[----:B------:R-:W3:Y:S04]  /*08c0*/  LDS R24, [R6+0x404] ;  /* 0x0004040006187984 */ /* 0x000ee80000000800 */
[----:B------:R-:W4:Y:S04]  /*08d0*/  LDS R23, [R6+0x808] ;  /* 0x0008080006177984 */ /* 0x000f280000000800 */
[----:B------:R-:W5:Y:S01]  /*08e0*/  LDS R29, [R6+0xc0c] ;  /* 0x000c0c00061d7984 */ /* 0x000f620000000800 */
[C---:B--2---:R-:W-:Y:S01]  /*08f0*/  VIADD R3, R0.reuse, 0x1 ;  /* 0x0000000100037836 */ /* 0x044fe20000000000 */
[----:B------:R-:W-:Y:S01]  /*0900*/  ISETP.LT.AND P3, PT, R0, 0x100, !P0 ;  /* 0x000001000000780c */ /* 0x000fe20004761270 */
[----:B------:R-:W-:Y:S01]  /*0910*/  IMAD R27, R2, 0xe10, R27 ;  /* 0x00000e10021b7824 */ /* 0x000fe200078e021b */
[----:B------:R-:W2:Y:S01]  /*0920*/  LDS R25, [R6+0x1010] ;  /* 0x0010100006197984 */ /* 0x000ea20000000800 */
[C---:B------:R-:W-:Y:S01]  /*0930*/  VIADD R7, R0.reuse, 0x2 ;  /* 0x0000000200077836 */ /* 0x040fe20000000000 */
[----:B------:R-:W-:Y:S01]  /*0940*/  ISETP.LT.AND P2, PT, R3, 0x100, !P0 ;  /* 0x000001000300780c */ /* 0x000fe20004741270 */
[C---:B------:R-:W-:Y:S01]  /*0950*/  VIADD R2, R0.reuse, 0x3 ;  /* 0x0000000300027836 */ /* 0x040fe20000000000 */
[----:B------:R-:W2:Y:S01]  /*0960*/  LDS R15, [R6+0x1414] ;  /* 0x00141400060f7984 */ /* 0x000ea20000000800 */
[----:B------:R-:W-:-:S02]  /*0970*/  VIADD R3, R0, 0x4 ;  /* 0x0000000400037836 */ /* 0x000fc40000000000 */
[----:B------:R-:W-:Y:S01]  /*0980*/  VIADD R11, R27, 0xe1 ;  /* 0x000000e11b0b7836 */ /* 0x000fe20000000000 */
[----:B------:R-:W-:Y:S01]  /*0990*/  ISETP.LT.AND P1, PT, R7, 0x100, !P0 ;  /* 0x000001000700780c */ /* 0x000fe20004721270 */
[--C-:B-1----:R-:W-:Y:S01]  /*09a0*/  IMAD.WIDE R8, R27, 0x4, R4.reuse ;  /* 0x000000041b087825 */ /* 0x102fe200078e0204 */
[----:B------:R-:W-:Y:S01]  /*09b0*/  ISETP.LT.AND P6, PT, R2, 0x100, !P0 ;  /* 0x000001000200780c */ /* 0x000fe200047c1270 */
[----:B------:R-:W1:Y:S01]  /*09c0*/  LDS R7, [R6+0x1818] ;  /* 0x0018180006077984 */ /* 0x000e620000000800 */
[----:B------:R-:W-:Y:S01]  /*09d0*/  ISETP.LT.AND P5, PT, R3, 0x100, !P0 ;  /* 0x000001000300780c */ /* 0x000fe200047a1270 */
[C---:B------:R-:W-:Y:S02]  /*09e0*/  VIADD R2, R0.reuse, 0x5 ;  /* 0x0000000500027836 */ /* 0x040fe40000000000 */
[----:B------:R-:W-:Y:S01]  /*09f0*/  IMAD.WIDE R10, R11, 0x4, R4 ;  /* 0x000000040b0a7825 */ /* 0x000fe200078e0204 */
[----:B------:R-:W1:Y:S03]  /*0a00*/  LDS R13, [R6+0x1c1c] ;  /* 0x001c1c00060d7984 */ /* 0x000e660000000800 */
[----:B------:R-:W-:Y:S01]  /*0a10*/  VIADD R3, R0, 0x7 ;  /* 0x0000000700037836 */ /* 0x000fe20000000000 */
[----:B------:R-:W-:Y:S01]  /*0a20*/  ISETP.LT.AND P4, PT, R2, 0x100, !P0 ;  /* 0x000001000200780c */ /* 0x000fe20004781270 */
[----:B------:R-:W-:Y:S01]  /*0a30*/  VIADD R2, R0, 0x6 ;  /* 0x0000000600027836 */ /* 0x000fe20000000000 */
[----:B------:R-:W1:Y:S04]  /*0a40*/  LDS R12, [R6+0x2020] ;  /* 0x00202000060c7984 */ /* 0x000e680000000800 */
[----:B0-----:R0:W-:Y:S01]  /*0a50*/  @P3 STG.E desc[UR6][R8.64], R22 ;  /* 0x0000001608003986 */ /* 0x0011e2000c101906 */
[----:B------:R-:W-:-:S03]  /*0a60*/  VIADD R17, R27, 0x2a3 ;  /* 0x000002a31b117836 */ /* 0x000fc60000000000 */
[----:B---3--:R3:W-:Y:S01]  /*0a70*/  @P2 STG.E desc[UR6][R10.64], R24 ;  /* 0x000000180a002986 */ /* 0x0087e2000c101906 */
[----:B------:R-:W-:Y:S01]  /*0a80*/  ISETP.LT.AND P2, PT, R3, 0x100, !P0 ;  /* 0x000001000300780c */ /* 0x000fe20004741270 */
[C---:B------:R-:W-:Y:S01]  /*0a90*/  VIADD R3, R27.reuse, 0x1c2 ;  /* 0x000001c21b037836 */ /* 0x040fe20000000000 */
[----:B------:R-:W-:Y:S01]  /*0aa0*/  ISETP.LT.AND P3, PT, R2, 0x100, !P0 ;  /* 0x000001000200780c */ /* 0x000fe20004761270 */
[----:B------:R-:W-:Y:S01]  /*0ab0*/  VIADD R19, R27, 0x384 ;  /* 0x000003841b137836 */ /* 0x000fe20000000000 */
[----:B------:R-:W1:Y:S01]  /*0ac0*/  LDS R14, [R6+0x2424] ;  /* 0x00242400060e7984 */ /* 0x000e620000000800 */
[----:B------:R-:W-:-:S03]  /*0ad0*/  IMAD.WIDE R2, R3, 0x4, R4 ;  /* 0x0000000403027825 */ /* 0x000fc600078e0204 */
[----:B------:R-:W1:Y:S01]  /*0ae0*/  LDS R20, [R6+0x2828] ;  /* 0x0028280006147984 */ /* 0x000e620000000800 */
[----:B0-----:R-:W-:-:S03]  /*0af0*/  IMAD.WIDE R8, R17, 0x4, R4 ;  /* 0x0000000411087825 */ /* 0x001fc600078e0204 */
[----:B------:R-:W-:Y:S01]  /*0b00*/  LDS R18, [R6+0x3030] ;  /* 0x0030300006127984 */ /* 0x000fe20000000800 */
[C---:B------:R-:W-:Y:S02]  /*0b10*/  VIADD R17, R0.reuse, 0x9 ;  /* 0x0000000900117836 */ /* 0x040fe40000000000 */
[----:B------:R-:W-:Y:S01]  /*0b20*/  VIADD R16, R0, 0x8 ;  /* 0x0000000800107836 */ /* 0x000fe20000000000 */
[----:B----4-:R0:W-:Y:S01]  /*0b30*/  @P1 STG.E desc[UR6][R2.64], R23 ;  /* 0x0000001702001986 */ /* 0x0101e2000c101906 */
[----:B---3--:R-:W-:-:S03]  /*0b40*/  IMAD.WIDE R10, R19, 0x4, R4 ;  /* 0x00000004130a7825 */ /* 0x008fc600078e0204 */
[----:B-----5:R3:W-:Y:S01]  /*0b50*/  @P6 STG.E desc[UR6][R8.64], R29 ;  /* 0x0000001d08006986 */ /* 0x0207e2000c101906 */
[----:B------:R-:W-:-:S03]  /*0b60*/  ISETP.LT.AND P6, PT, R17, 0x100, !P0 ;  /* 0x000001001100780c */ /* 0x000fc600047c1270 */
[----:B------:R-:W4:Y:S01]  /*0b70*/  LDS R19, [R6+0x2c2c] ;  /* 0x002c2c0006137984 */ /* 0x000f220000000800 */
[----:B------:R-:W-:-:S03]  /*0b80*/  ISETP.LT.AND P1, PT, R16, 0x100, !P0 ;  /* 0x000001001000780c */ /* 0x000fc60004721270 */
[----:B------:R-:W5:Y:S04]  /*0b90*/  LDS R17, [R6+0x3434] ;  /* 0x0034340006117984 */ /* 0x000f680000000800 */
[----:B------:R-:W4:Y:S01]  /*0ba0*/  LDS R16, [R6+0x3838] ;  /* 0x0038380006107984 */ /* 0x000f220000000800 */
[----:B------:R-:W-:Y:S02]  /*0bb0*/  VIADD R21, R0, 0xa ;  /* 0x0000000a00157836 */ /* 0x000fe40000000000 */
[C---:B------:R-:W-:Y:S02]  /*0bc0*/  VIADD R22, R27.reuse, 0x465 ;  /* 0x000004651b167836 */ /* 0x040fe40000000000 */
[----:B0-----:R-:W-:Y:S01]  /*0bd0*/  VIADD R3, R27, 0x546 ;  /* 0x000005461b037836 */ /* 0x001fe20000000000 */
[----:B--2---:R0:W-:Y:S01]  /*0be0*/  @P5 STG.E desc[UR6][R10.64], R25 ;  /* 0x000000190a005986 */ /* 0x0041e2000c101906 */
[----:B---3--:R-:W-:Y:S01]  /*0bf0*/  IMAD.WIDE R8, R22, 0x4, R4 ;  /* 0x0000000416087825 */ /* 0x008fe200078e0204 */
[----:B------:R-:W-:-:S03]  /*0c00*/  ISETP.LT.AND P5, PT, R21, 0x100, !P0 ;  /* 0x000001001500780c */ /* 0x000fc600047a1270 */
[--C-:B------:R-:W-:Y:S01]  /*0c10*/  IMAD.WIDE R2, R3, 0x4, R4.reuse ;  /* 0x0000000403027825 */ /* 0x100fe200078e0204 */
[----:B------:R2:W-:Y:S03]  /*0c20*/  @P4 STG.E desc[UR6][R8.64], R15 ;  /* 0x0000000f08004986 */ /* 0x0005e6000c101906 */
[C---:B------:R-:W-:Y:S02]  /*0c30*/  VIADD R21, R0.reuse, 0xb ;  /* 0x0000000b00157836 */ /* 0x040fe40000000000 */
[----:B------:R-:W-:Y:S02]  /*0c40*/  VIADD R22, R0, 0xc ;  /* 0x0000000c00167836 */ /* 0x000fe40000000000 */
[C---:B0-----:R-:W-:Y:S02]  /*0c50*/  VIADD R11, R27.reuse, 0x627 ;  /* 0x000006271b0b7836 */ /* 0x041fe40000000000 */
[----:B------:R-:W-:Y:S01]  /*0c60*/  VIADD R23, R27, 0x708 ;  /* 0x000007081b177836 */ /* 0x000fe20000000000 */
[----:B-1----:R0:W-:Y:S01]  /*0c70*/  @P3 STG.E desc[UR6][R2.64], R7 ;  /* 0x0000000702003986 */ /* 0x0021e2000c101906 */
[----:B------:R-:W-:Y:S01]  /*0c80*/  IMAD.WIDE R10, R11, 0x4, R4 ;  /* 0x000000040b0a7825 */ /* 0x000fe200078e0204 */
[----:B------:R-:W-:-:S02]  /*0c90*/  ISETP.LT.AND P4, PT, R21, 0x100, !P0 ;  /* 0x000001001500780c */ /* 0x000fc40004781270 */
[----:B------:R-:W-:Y:S01]  /*0ca0*/  ISETP.LT.AND P3, PT, R22, 0x100, !P0 ;  /* 0x000001001600780c */ /* 0x000fe20004761270 */
[C---:B------:R-:W-:Y:S02]  /*0cb0*/  VIADD R21, R0.reuse, 0xd ;  /* 0x0000000d00157836 */ /* 0x040fe40000000000 */
[----:B------:R-:W-:Y:S01]  /*0cc0*/  IMAD.WIDE R22, R23, 0x4, R4 ;  /* 0x0000000417167825 */ /* 0x000fe200078e0204 */
[----:B------:R1:W-:Y:S03]  /*0cd0*/  @P2 STG.E desc[UR6][R10.64], R13 ;  /* 0x0000000d0a002986 */ /* 0x0003e6000c101906 */
[C---:B--2---:R-:W-:Y:S02]  /*0ce0*/  VIADD R15, R0.reuse, 0xe ;  /* 0x0000000e000f7836 */ /* 0x044fe40000000000 */
[----:B------:R-:W-:Y:S01]  /*0cf0*/  VIADD R0, R0, 0xf ;  /* 0x0000000f00007836 */ /* 0x000fe20000000000 */
[----:B------:R-:W-:Y:S01]  /*0d00*/  ISETP.LT.AND P2, PT, R21, 0x100, !P0 ;  /* 0x000001001500780c */ /* 0x000fe20004741270 */
[----:B------:R-:W-:Y:S01]  /*0d10*/  VIADD R25, R27, 0x7e9 ;  /* 0x000007e91b197836 */ /* 0x000fe20000000000 */
[----:B------:R2:W-:Y:S01]  /*0d20*/  @P1 STG.E desc[UR6][R22.64], R12 ;  /* 0x0000000c16001986 */ /* 0x0005e2000c101906 */
[----:B------:R-:W-:Y:S01]  /*0d30*/  ISETP.LT.AND P1, PT, R15, 0x100, !P0 ;  /* 0x000001000f00780c */ /* 0x000fe20004721270 */
[C---:B0-----:R-:W-:Y:S01]  /*0d40*/  VIADD R3, R27.reuse, 0x8ca ;  /* 0x000008ca1b037836 */ /* 0x041fe20000000000 */
[----:B------:R-:W-:Y:S01]  /*0d50*/  ISETP.LT.AND P0, PT, R0, 0x100, !P0 ;  /* 0x000001000000780c */ /* 0x000fe20004701270 */
[----:B-1----:R-:W-:-:S02]  /*0d60*/  VIADD R11, R27, 0x9ab ;  /* 0x000009ab1b0b7836 */ /* 0x002fc40000000000 */
[----:B------:R-:W-:Y:S02]  /*0d70*/  VIADD R13, R27, 0xa8c ;  /* 0x00000a8c1b0d7836 */ /* 0x000fe40000000000 */
[----:B------:R-:W-:-:S04]  /*0d80*/  IMAD.WIDE R8, R25, 0x4, R4 ;  /* 0x0000000419087825 */ /* 0x000fc800078e0204 */
[C---:B------:R-:W-:Y:S02]  /*0d90*/  VIADD R7, R27.reuse, 0xb6d ;  /* 0x00000b6d1b077836 */ /* 0x040fe40000000000 */
[----:B------:R-:W-:Y:S02]  /*0da0*/  VIADD R25, R27, 0xc4e ;  /* 0x00000c4e1b197836 */ /* 0x000fe40000000000 */
[--C-:B------:R-:W-:Y:S01]  /*0db0*/  IMAD.WIDE R2, R3, 0x4, R4.reuse ;  /* 0x0000000403027825 */ /* 0x100fe200078e0204 */
[----:B------:R0:W-:Y:S03]  /*0dc0*/  @P6 STG.E desc[UR6][R8.64], R14 ;  /* 0x0000000e08006986 */ /* 0x0001e6000c101906 */
[--C-:B------:R-:W-:Y:S01]  /*0dd0*/  IMAD.WIDE R10, R11, 0x4, R4.reuse ;  /* 0x000000040b0a7825 */ /* 0x100fe200078e0204 */
[----:B------:R0:W-:Y:S03]  /*0de0*/  @P5 STG.E desc[UR6][R2.64], R20 ;  /* 0x0000001402005986 */ /* 0x0001e6000c101906 */
[--C-:B--2---:R-:W-:Y:S01]  /*0df0*/  IMAD.WIDE R12, R13, 0x4, R4.reuse ;  /* 0x000000040d0c7825 */ /* 0x104fe200078e0204 */
[----:B----4-:R0:W-:Y:S03]  /*0e00*/  @P4 STG.E desc[UR6][R10.64], R19 ;  /* 0x000000130a004986 */ /* 0x0101e6000c101906 */
[--C-:B------:R-:W-:Y:S01]  /*0e10*/  IMAD.WIDE R22, R7, 0x4, R4.reuse ;  /* 0x0000000407167825 */ /* 0x100fe200078e0204 */
[----:B------:R0:W-:Y:S03]  /*0e20*/  @P3 STG.E desc[UR6][R12.64], R18 ;  /* 0x000000120c003986 */ /* 0x0001e6000c101906 */
[----:B------:R-:W-:Y:S01]  /*0e30*/  IMAD.WIDE R24, R25, 0x4, R4 ;  /* 0x0000000419187825 */ /* 0x000fe200078e0204 */
[----:B-----5:R0:W-:Y:S04]  /*0e40*/  @P2 STG.E desc[UR6][R22.64], R17 ;  /* 0x0000001116002986 */ /* 0x0201e8000c101906 */
[----:B------:R0:W-:Y:S02]  /*0e50*/  @P1 STG.E desc[UR6][R24.64], R16 ;  /* 0x0000001018001986 */ /* 0x0001e4000c101906 */
[----:B0-----:R-:W-:Y:S05]  /*0e60*/  @!P0 EXIT ;  /* 0x000000000000894d */ /* 0x001fea0003800000 */
[----:B0-----:R-:W0:Y:S01]  /*0e70*/  LDS R3, [R6+0x3c3c] ;  /* 0x003c3c0006037984 */ /* 0x001e220000000800 */
[----:B------:R-:W-:-:S04]  /*0e80*/  VIADD R27, R27, 0xd2f ;  /* 0x00000d2f1b1b7836 */ /* 0x000fc80000000000 */
[----:B------:R-:W-:-:S05]  /*0e90*/  IMAD.WIDE R4, R27, 0x4, R4 ;  /* 0x000000041b047825 */ /* 0x000fca00078e0204 */
[----:B0-----:R-:W-:Y:S01]  /*0ea0*/  STG.E desc[UR6][R4.64], R3 ;  /* 0x0000000304007986 */ /* 0x001fe2000c101906 */
[----:B------:R-:W-:Y:S05]  /*0eb0*/  EXIT ;  /* 0x000000000000794d */ /* 0x000fea0003800000 */
.L_x_0:
[----:B------:R-:W-:-:S00]  /*0ec0*/  BRA `(.L_x_0) ;  /* 0xfffffffc00fc7947 */ /* 0x000fc0000383ffff */
[----:B------:R-:W-:-:S00]  /*0ed0*/  NOP ;  /* 0x0000000000007918 */ /* 0x000fc00000000000 */
        /* <DEDUP_REMOVED lines=10> */
.L_x_1:


//--------------------- .nv.shared.triton_poi_fused_convolution_relu_6 --------------------------
	.section	.nv.shared.triton_poi_fused_convolution_relu_6,"aw",@nobits
	.sectionflags	@""
	.align	16
	.zero		1024


//--------------------- .nv.constant0.triton_poi_fused_convolution_relu_6 --------------------------
	.section	.nv.constant0.triton_poi_fused_convolution_relu_6,"a",@progbits
	.sectionflags	@""
	.align	4
.nv.constant0.triton_poi_fused_convolution_relu_6:
	.zero		560
